//
// Generated by NVIDIA NVVM Compiler
//
// Compiler Build ID: CL-36424714
// Cuda compilation tools, release 13.0, V13.0.88
// Based on NVVM 20.0.0
//

.version 9.0
.target sm_100
.address_size 64

	// .globl	_Z13invert_kernelPhii

.visible .entry _Z13invert_kernelPhii(
	.param .u64 .ptr .align 1 _Z13invert_kernelPhii_param_0,
	.param .u32 _Z13invert_kernelPhii_param_1,
	.param .u32 _Z13invert_kernelPhii_param_2
)
{
	.reg .pred 	%p<2>;
	.reg .b16 	%rs<7>;
	.reg .b32 	%r<10>;
	.reg .b64 	%rd<5>;

	ld.param.u64 	%rd1, [_Z13invert_kernelPhii_param_0];
	ld.param.u32 	%r2, [_Z13invert_kernelPhii_param_1];
	ld.param.u32 	%r3, [_Z13invert_kernelPhii_param_2];
	mov.u32 	%r4, %ntid.x;
	mov.u32 	%r5, %ctaid.x;
	mov.u32 	%r6, %tid.x;
	mad.lo.s32 	%r7, %r4, %r5, %r6;
	shl.b32 	%r1, %r7, 2;
	mul.lo.s32 	%r8, %r2, %r3;
	shl.b32 	%r9, %r8, 2;
	setp.ge.s32 	%p1, %r1, %r9;
	@%p1 bra 	$L__BB0_2;
	cvta.to.global.u64 	%rd2, %rd1;
	cvt.s64.s32 	%rd3, %r1;
	add.s64 	%rd4, %rd2, %rd3;
	ld.global.u8 	%rs1, [%rd4];
	not.b16 	%rs2, %rs1;
	st.global.u8 	[%rd4], %rs2;
	ld.global.u8 	%rs3, [%rd4+1];
	not.b16 	%rs4, %rs3;
	st.global.u8 	[%rd4+1], %rs4;
	ld.global.u8 	%rs5, [%rd4+2];
	not.b16 	%rs6, %rs5;
	st.global.u8 	[%rd4+2], %rs6;
$L__BB0_2:
	ret;

}


// ===== COMPILED SASS (sm_100) =====

	.target	sm_100

	.elftype	@"ET_EXEC"


//--------------------- .note.nv.tkinfo           --------------------------
	.section	.note.nv.tkinfo,"",@"SHT_NOTE"
	.sectionflags	@"SHF_NOTE_NV_TKINFO"
	.tkinfo
        /*0018*/ 	.word	0x00000002
        /*0030*/ 	.string	""
        /*0030*/ 	.string	"ptxas"
        /*0030*/ 	.string	"Cuda compilation tools, release 13.0, V13.0.88"
        /*0030*/ 	.string	"Build cuda_13.0.r13.0/compiler.36424714_0"
        /*0030*/ 	.string	"-arch sm_100 -m 64 "



//--------------------- .note.nv.cuinfo           --------------------------
	.section	.note.nv.cuinfo,"",@"SHT_NOTE"
	.sectionflags	@"SHF_NOTE_NV_CUINFO"
        /*0018*/ 	.short	0x0002
        /*001a*/ 	.short	0x0064
        /*001c*/ 	.short	0x0082
	.zero		2


//--------------------- .nv.info                  --------------------------
	.section	.nv.info,"",@"SHT_CUDA_INFO"
	.align	4


	//----- nvinfo : EIATTR_REGCOUNT
	.align		4
        /*0000*/ 	.byte	0x04, 0x2f
        /*0002*/ 	.short	(.L_1 - .L_0)
	.align		4
.L_0:
        /*0004*/ 	.word	index@(_Z13invert_kernelPhii)
        /*0008*/ 	.word	0x0000000c


	//----- nvinfo : EIATTR_FRAME_SIZE
	.align		4
.L_1:
        /*000c*/ 	.byte	0x04, 0x11
        /*000e*/ 	.short	(.L_3 - .L_2)
	.align		4
.L_2:
        /*0010*/ 	.word	index@(_Z13invert_kernelPhii)
        /*0014*/ 	.word	0x00000000


	//----- nvinfo : EIATTR_MIN_STACK_SIZE
	.align		4
.L_3:
        /*0018*/ 	.byte	0x04, 0x12
        /*001a*/ 	.short	(.L_5 - .L_4)
	.align		4
.L_4:
        /*001c*/ 	.word	index@(_Z13invert_kernelPhii)
        /*0020*/ 	.word	0x00000000
.L_5:


//--------------------- .nv.compat                --------------------------
	.section	.nv.compat,"",@"SHT_CUDA_COMPAT_INFO"
	.align	4
        /*0000*/ 	.byte	0x02, 0x09, 0x00, 0x00, 0x02, 0x02, 0x01, 0x00, 0x02, 0x05, 0x05, 0x00, 0x03, 0x07, 0x01, 0x01
        /*0010*/ 	.byte	0x02, 0x03, 0x00, 0x00, 0x02, 0x06, 0x01, 0x00, 0x04, 0x0b, 0x08, 0x00, 0x09, 0x00, 0x00, 0x00
        /*0020*/ 	.byte	0x00, 0x00, 0x00, 0x00


//--------------------- .nv.info._Z13invert_kernelPhii --------------------------
	.section	.nv.info._Z13invert_kernelPhii,"",@"SHT_CUDA_INFO"
	.sectionflags	@""
	.align	4


	//----- nvinfo : EIATTR_CUDA_API_VERSION
	.align		4
        /*0000*/ 	.byte	0x04, 0x37
        /*0002*/ 	.short	(.L_7 - .L_6)
.L_6:
        /*0004*/ 	.word	0x00000082


	//----- nvinfo : EIATTR_KPARAM_INFO
	.align		4
.L_7:
        /*0008*/ 	.byte	0x04, 0x17
        /*000a*/ 	.short	(.L_9 - .L_8)
.L_8:
        /*000c*/ 	.word	0x00000000
        /*0010*/ 	.short	0x0002
        /*0012*/ 	.short	0x000c
        /*0014*/ 	.byte	0x00, 0xf0, 0x11, 0x00


	//----- nvinfo : EIATTR_KPARAM_INFO
	.align		4
.L_9:
        /*0018*/ 	.byte	0x04, 0x17
        /*001a*/ 	.short	(.L_11 - .L_10)
.L_10:
        /*001c*/ 	.word	0x00000000
        /*0020*/ 	.short	0x0001
        /*0022*/ 	.short	0x0008
        /*0024*/ 	.byte	0x00, 0xf0, 0x11, 0x00


	//----- nvinfo : EIATTR_KPARAM_INFO
	.align		4
.L_11:
        /*0028*/ 	.byte	0x04, 0x17
        /*002a*/ 	.short	(.L_13 - .L_12)
.L_12:
        /*002c*/ 	.word	0x00000000
        /*0030*/ 	.short	0x0000
        /*0032*/ 	.short	0x0000
        /*0034*/ 	.byte	0x00, 0xf5, 0x21, 0x00


	//----- nvinfo : EIATTR_SPARSE_MMA_MASK
	.align		4
.L_13:
        /*0038*/ 	.byte	0x03, 0x50
        /*003a*/ 	.short	0x0000


	//----- nvinfo : EIATTR_MAXREG_COUNT
	.align		4
        /*003c*/ 	.byte	0x03, 0x1b
        /*003e*/ 	.short	0x00ff


	//----- nvinfo : EIATTR_MERCURY_ISA_VERSION
	.align		4
        /*0040*/ 	.byte	0x03, 0x5f
        /*0042*/ 	.short	0x0101


	//----- nvinfo : EIATTR_VRC_CTA_INIT_COUNT
	.align		4
        /*0044*/ 	.byte	0x02, 0x4a
	.zero		1
	.zero		1


	//----- nvinfo : EIATTR_EXIT_INSTR_OFFSETS
	.align		4
        /*0048*/ 	.byte	0x04, 0x1c
        /*004a*/ 	.short	(.L_15 - .L_14)


	//   ....[0]....
.L_14:
        /*004c*/ 	.word	0x000000a0


	//   ....[1]....
        /*0050*/ 	.word	0x00000180


	//----- nvinfo : EIATTR_CBANK_PARAM_SIZE
	.align		4
.L_15:
        /*0054*/ 	.byte	0x03, 0x19
        /*0056*/ 	.short	0x0010


	//----- nvinfo : EIATTR_PARAM_CBANK
	.align		4
        /*0058*/ 	.byte	0x04, 0x0a
        /*005a*/ 	.short	(.L_17 - .L_16)
	.align		4
.L_16:
        /*005c*/ 	.word	index@(.nv.constant0._Z13invert_kernelPhii)
        /*0060*/ 	.short	0x0380
        /*0062*/ 	.short	0x0010


	//----- nvinfo : EIATTR_SW_WAR
	.align		4
.L_17:
        /*0064*/ 	.byte	0x04, 0x36
        /*0066*/ 	.short	(.L_19 - .L_18)
.L_18:
        /*0068*/ 	.word	0x00000008
.L_19:


//--------------------- .nv.callgraph             --------------------------
	.section	.nv.callgraph,"",@"SHT_CUDA_CALLGRAPH"
	.align	4
	.sectionentsize	8
	.align		4
        /*0000*/ 	.word	0x00000000
	.align		4
        /*0004*/ 	.word	0xffffffff
	.align		4
        /*0008*/ 	.word	0x00000000
	.align		4
        /*000c*/ 	.word	0xfffffffe
	.align		4
        /*0010*/ 	.word	0x00000000
	.align		4
        /*0014*/ 	.word	0xfffffffd
	.align		4
        /*0018*/ 	.word	0x00000000
	.align		4
        /*001c*/ 	.word	0xfffffffc


//--------------------- .text._Z13invert_kernelPhii --------------------------
	.section	.text._Z13invert_kernelPhii,"ax",@progbits
	.align	128
        .global         _Z13invert_kernelPhii
        .type           _Z13invert_kernelPhii,@function
        .size           _Z13invert_kernelPhii,(.L_x_1 - _Z13invert_kernelPhii)
        .other          _Z13invert_kernelPhii,@"STO_CUDA_ENTRY STV_DEFAULT"
_Z13invert_kernelPhii:
.text._Z13invert_kernelPhii:
[----:B------:R-:W-:Y:S01]  /*0000*/  LDC R1, c[0x0][0x37c] ;  /* 0x0000df00ff017b82 */ /* 0x000fe20000000800 */
[----:B------:R-:W0:Y:S01]  /*0010*/  S2R R0, SR_CTAID.X ;  /* 0x0000000000007919 */ /* 0x000e220000002500 */
[----:B------:R-:W1:Y:S01]  /*0020*/  LDCU.64 UR4, c[0x0][0x388] ;  /* 0x00007100ff0477ac */ /* 0x000e620008000a00 */
[----:B------:R-:W0:Y:S01]  /*0030*/  S2R R3, SR_TID.X ;  /* 0x0000000000037919 */ /* 0x000e220000002100 */
[----:B------:R-:W0:Y:S01]  /*0040*/  LDCU UR6, c[0x0][0x360] ;  /* 0x00006c00ff0677ac */ /* 0x000e220008000800 */
[----:B-1----:R-:W-:-:S04]  /*0050*/  UIMAD UR4, UR4, UR5, URZ ;  /* 0x00000005040472a4 */ /* 0x002fc8000f8e02ff */
[----:B------:R-:W-:Y:S01]  /*0060*/  USHF.L.U32 UR4, UR4, 0x2, URZ ;  /* 0x0000000204047899 */ /* 0x000fe200080006ff */
[----:B0-----:R-:W-:-:S04]  /*0070*/  IMAD R0, R0, UR6, R3 ;  /* 0x0000000600007c24 */ /* 0x001fc8000f8e0203 */
[----:B------:R-:W-:-:S05]  /*0080*/  IMAD.SHL.U32 R0, R0, 0x4, RZ ;  /* 0x0000000400007824 */ /* 0x000fca00078e00ff */
[----:B------:R-:W-:-:S13]  /*0090*/  ISETP.GE.AND P0, PT, R0, UR4, PT ;  /* 0x0000000400007c0c */ /* 0x000fda000bf06270 */
[----:B------:R-:W-:Y:S05]  /*00a0*/  @P0 EXIT ;  /* 0x000000000000094d */ /* 0x000fea0003800000 */
[----:B------:R-:W0:Y:S01]  /*00b0*/  LDCU.64 UR6, c[0x0][0x380] ;  /* 0x00007000ff0677ac */ /* 0x000e220008000a00 */
[----:B------:R-:W1:Y:S01]  /*00c0*/  LDCU.64 UR4, c[0x0][0x358] ;  /* 0x00006b00ff0477ac */ /* 0x000e620008000a00 */
[----:B0-----:R-:W-:-:S04]  /*00d0*/  IADD3 R2, P0, PT, R0, UR6, RZ ;  /* 0x0000000600027c10 */ /* 0x001fc8000ff1e0ff */
[----:B------:R-:W-:-:S05]  /*00e0*/  LEA.HI.X.SX32 R3, R0, UR7, 0x1, P0 ;  /* 0x0000000700037c11 */ /* 0x000fca00080f0eff */
[----:B-1----:R-:W2:Y:S04]  /*00f0*/  LDG.E.U8 R0, desc[UR4][R2.64] ;  /* 0x0000000402007981 */ /* 0x002ea8000c1e1100 */
[----:B------:R-:W3:Y:S04]  /*0100*/  LDG.E.U8 R4, desc[UR4][R2.64+0x1] ;  /* 0x0000010402047981 */ /* 0x000ee8000c1e1100 */
[----:B------:R-:W4:Y:S01]  /*0110*/  LDG.E.U8 R6, desc[UR4][R2.64+0x2] ;  /* 0x0000020402067981 */ /* 0x000f22000c1e1100 */
[----:B--2---:R-:W-:Y:S02]  /*0120*/  LOP3.LUT R5, RZ, R0, RZ, 0x33, !PT ;  /* 0x00000000ff057212 */ /* 0x004fe400078e33ff */
[----:B---3--:R-:W-:-:S03]  /*0130*/  LOP3.LUT R7, RZ, R4, RZ, 0x33, !PT ;  /* 0x00000004ff077212 */ /* 0x008fc600078e33ff */
[----:B------:R-:W-:Y:S01]  /*0140*/  STG.E.U8 desc[UR4][R2.64], R5 ;  /* 0x0000000502007986 */ /* 0x000fe2000c101104 */
[----:B----4-:R-:W-:-:S03]  /*0150*/  LOP3.LUT R9, RZ, R6, RZ, 0x33, !PT ;  /* 0x00000006ff097212 */ /* 0x010fc600078e33ff */
[----:B------:R-:W-:Y:S04]  /*0160*/  STG.E.U8 desc[UR4][R2.64+0x1], R7 ;  /* 0x0000010702007986 */ /* 0x000fe8000c101104 */
[----:B------:R-:W-:Y:S01]  /*0170*/  STG.E.U8 desc[UR4][R2.64+0x2], R9 ;  /* 0x0000020902007986 */ /* 0x000fe2000c101104 */
[----:B------:R-:W-:Y:S05]  /*0180*/  EXIT ;  /* 0x000000000000794d */ /* 0x000fea0003800000 */
.L_x_0:
[----:B------:R-:W-:-:S00]  /*0190*/  BRA `(.L_x_0) ;  /* 0xfffffffc00fc7947 */ /* 0x000fc0000383ffff */
[----:B------:R-:W-:-:S00]  /*01a0*/  NOP ;  /* 0x0000000000007918 */ /* 0x000fc00000000000 */
        /* <DEDUP_REMOVED lines=13> */
.L_x_1:


//--------------------- .nv.shared.reserved.0     --------------------------
	.section	.nv.shared.reserved.0,"aw",@nobits
	.weak		__nv_reservedSMEM_offset_0_alias
	.size		__nv_reservedSMEM_offset_0_alias, 0, 64
	.other		__nv_reservedSMEM_offset_0_alias,@"STO_CUDA_RESERVED_SHARED STV_DEFAULT"
__nv_reservedSMEM_offset_0_alias:
	.zero		0
	.zero		64


//--------------------- .nv.constant0._Z13invert_kernelPhii --------------------------
	.section	.nv.constant0._Z13invert_kernelPhii,"a",@progbits
	.sectionflags	@""
	.align	4
.nv.constant0._Z13invert_kernelPhii:
	.zero		912


//--------------------- SYMBOLS --------------------------

	.type		.nv.reservedSmem.offset0,@object
	.size		.nv.reservedSmem.offset0,0x4
